//
// Generated by NVIDIA NVVM Compiler
//
// Compiler Build ID: CL-36424714
// Cuda compilation tools, release 13.0, V13.0.88
// Based on NVVM 20.0.0
//

.version 9.0
.target sm_100
.address_size 64

	// .globl	_Z8kSigmoidiPKfPf

.visible .entry _Z8kSigmoidiPKfPf(
	.param .u32 _Z8kSigmoidiPKfPf_param_0,
	.param .u64 .ptr .align 1 _Z8kSigmoidiPKfPf_param_1,
	.param .u64 .ptr .align 1 _Z8kSigmoidiPKfPf_param_2
)
{
	.reg .pred 	%p<3>;
	.reg .b32 	%r<13>;
	.reg .b32 	%f<15>;
	.reg .b64 	%rd<8>;
	.reg .b64 	%fd<4>;

	ld.param.u32 	%r6, [_Z8kSigmoidiPKfPf_param_0];
	ld.param.u64 	%rd3, [_Z8kSigmoidiPKfPf_param_1];
	ld.param.u64 	%rd4, [_Z8kSigmoidiPKfPf_param_2];
	mov.u32 	%r7, %ctaid.x;
	mov.u32 	%r1, %ntid.x;
	mov.u32 	%r8, %tid.x;
	mad.lo.s32 	%r12, %r7, %r1, %r8;
	setp.ge.s32 	%p1, %r12, %r6;
	@%p1 bra 	$L__BB0_3;
	mov.u32 	%r9, %nctaid.x;
	mul.lo.s32 	%r3, %r1, %r9;
	cvta.to.global.u64 	%rd1, %rd3;
	cvta.to.global.u64 	%rd2, %rd4;
$L__BB0_2:
	mul.wide.s32 	%rd5, %r12, 4;
	add.s64 	%rd6, %rd1, %rd5;
	ld.global.f32 	%f1, [%rd6];
	fma.rn.f32 	%f2, %f1, 0fBBBB989D, 0f3F000000;
	cvt.sat.f32.f32 	%f3, %f2;
	mov.f32 	%f4, 0f4B400001;
	mov.f32 	%f5, 0f437C0000;
	fma.rm.f32 	%f6, %f3, %f5, %f4;
	add.f32 	%f7, %f6, 0fCB40007F;
	neg.f32 	%f8, %f7;
	fma.rn.f32 	%f9, %f1, 0fBFB8AA3B, %f8;
	fma.rn.f32 	%f10, %f1, 0fB2A57060, %f9;
	mov.b32 	%r10, %f6;
	shl.b32 	%r11, %r10, 23;
	mov.b32 	%f11, %r11;
	ex2.approx.ftz.f32 	%f12, %f10;
	mul.f32 	%f13, %f12, %f11;
	cvt.f64.f32 	%fd1, %f13;
	add.f64 	%fd2, %fd1, 0d3FF0000000000000;
	rcp.rn.f64 	%fd3, %fd2;
	cvt.rn.f32.f64 	%f14, %fd3;
	add.s64 	%rd7, %rd2, %rd5;
	st.global.f32 	[%rd7], %f14;
	add.s32 	%r12, %r12, %r3;
	setp.lt.s32 	%p2, %r12, %r6;
	@%p2 bra 	$L__BB0_2;
$L__BB0_3:
	ret;

}
	// .globl	_Z10kSigmoid_diPKfPf
.visible .entry _Z10kSigmoid_diPKfPf(
	.param .u32 _Z10kSigmoid_diPKfPf_param_0,
	.param .u64 .ptr .align 1 _Z10kSigmoid_diPKfPf_param_1,
	.param .u64 .ptr .align 1 _Z10kSigmoid_diPKfPf_param_2
)
{
	.reg .pred 	%p<3>;
	.reg .b32 	%r<11>;
	.reg .b32 	%f<5>;
	.reg .b64 	%rd<8>;

	ld.param.u32 	%r6, [_Z10kSigmoid_diPKfPf_param_0];
	ld.param.u64 	%rd3, [_Z10kSigmoid_diPKfPf_param_1];
	ld.param.u64 	%rd4, [_Z10kSigmoid_diPKfPf_param_2];
	mov.u32 	%r7, %ctaid.x;
	mov.u32 	%r1, %ntid.x;
	mov.u32 	%r8, %tid.x;
	mad.lo.s32 	%r10, %r7, %r1, %r8;
	setp.ge.s32 	%p1, %r10, %r6;
	@%p1 bra 	$L__BB1_3;
	mov.u32 	%r9, %nctaid.x;
	mul.lo.s32 	%r3, %r1, %r9;
	cvta.to.global.u64 	%rd1, %rd3;
	cvta.to.global.u64 	%rd2, %rd4;
$L__BB1_2:
	mul.wide.s32 	%rd5, %r10, 4;
	add.s64 	%rd6, %rd1, %rd5;
	ld.global.f32 	%f1, [%rd6];
	mov.f32 	%f2, 0f3F800000;
	sub.f32 	%f3, %f2, %f1;
	mul.f32 	%f4, %f1, %f3;
	add.s64 	%rd7, %rd2, %rd5;
	st.global.f32 	[%rd7], %f4;
	add.s32 	%r10, %r10, %r3;
	setp.lt.s32 	%p2, %r10, %r6;
	@%p2 bra 	$L__BB1_2;
$L__BB1_3:
	ret;

}


// ===== COMPILED SASS (sm_100) =====

	.target	sm_100

	.elftype	@"ET_EXEC"


//--------------------- .note.nv.tkinfo           --------------------------
	.section	.note.nv.tkinfo,"",@"SHT_NOTE"
	.sectionflags	@"SHF_NOTE_NV_TKINFO"
	.tkinfo
        /*0018*/ 	.word	0x00000002
        /*0030*/ 	.string	""
        /*0030*/ 	.string	"ptxas"
        /*0030*/ 	.string	"Cuda compilation tools, release 13.0, V13.0.88"
        /*0030*/ 	.string	"Build cuda_13.0.r13.0/compiler.36424714_0"
        /*0030*/ 	.string	"-arch sm_100 -m 64 "



//--------------------- .note.nv.cuinfo           --------------------------
	.section	.note.nv.cuinfo,"",@"SHT_NOTE"
	.sectionflags	@"SHF_NOTE_NV_CUINFO"
        /*0018*/ 	.short	0x0002
        /*001a*/ 	.short	0x0064
        /*001c*/ 	.short	0x0082
	.zero		2


//--------------------- .nv.info                  --------------------------
	.section	.nv.info,"",@"SHT_CUDA_INFO"
	.align	4


	//----- nvinfo : EIATTR_REGCOUNT
	.align		4
        /*0000*/ 	.byte	0x04, 0x2f
        /*0002*/ 	.short	(.L_1 - .L_0)
	.align		4
.L_0:
        /*0004*/ 	.word	index@(_Z8kSigmoidiPKfPf)
        /*0008*/ 	.word	0x00000014


	//----- nvinfo : EIATTR_FRAME_SIZE
	.align		4
.L_1:
        /*000c*/ 	.byte	0x04, 0x11
        /*000e*/ 	.short	(.L_3 - .L_2)
	.align		4
.L_2:
        /*0010*/ 	.word	index@($__internal_0_$__cuda_sm20_dblrcp_rn_slowpath_v3)
        /*0014*/ 	.word	0x00000000


	//----- nvinfo : EIATTR_FRAME_SIZE
	.align		4
.L_3:
        /*0018*/ 	.byte	0x04, 0x11
        /*001a*/ 	.short	(.L_5 - .L_4)
	.align		4
.L_4:
        /*001c*/ 	.word	index@(_Z8kSigmoidiPKfPf)
        /*0020*/ 	.word	0x00000000


	//----- nvinfo : EIATTR_REGCOUNT
	.align		4
.L_5:
        /*0024*/ 	.byte	0x04, 0x2f
        /*0026*/ 	.short	(.L_7 - .L_6)
	.align		4
.L_6:
        /*0028*/ 	.word	index@(_Z10kSigmoid_diPKfPf)
        /*002c*/ 	.word	0x00000010


	//----- nvinfo : EIATTR_FRAME_SIZE
	.align		4
.L_7:
        /*0030*/ 	.byte	0x04, 0x11
        /*0032*/ 	.short	(.L_9 - .L_8)
	.align		4
.L_8:
        /*0034*/ 	.word	index@(_Z10kSigmoid_diPKfPf)
        /*0038*/ 	.word	0x00000000


	//----- nvinfo : EIATTR_MIN_STACK_SIZE
	.align		4
.L_9:
        /*003c*/ 	.byte	0x04, 0x12
        /*003e*/ 	.short	(.L_11 - .L_10)
	.align		4
.L_10:
        /*0040*/ 	.word	index@(_Z10kSigmoid_diPKfPf)
        /*0044*/ 	.word	0x00000000


	//----- nvinfo : EIATTR_MIN_STACK_SIZE
	.align		4
.L_11:
        /*0048*/ 	.byte	0x04, 0x12
        /*004a*/ 	.short	(.L_13 - .L_12)
	.align		4
.L_12:
        /*004c*/ 	.word	index@(_Z8kSigmoidiPKfPf)
        /*0050*/ 	.word	0x00000000
.L_13:


//--------------------- .nv.compat                --------------------------
	.section	.nv.compat,"",@"SHT_CUDA_COMPAT_INFO"
	.align	4
        /*0000*/ 	.byte	0x02, 0x09, 0x00, 0x00, 0x02, 0x02, 0x01, 0x00, 0x02, 0x05, 0x05, 0x00, 0x03, 0x07, 0x01, 0x01
        /*0010*/ 	.byte	0x02, 0x03, 0x00, 0x00, 0x02, 0x06, 0x01, 0x00, 0x04, 0x0b, 0x08, 0x00, 0x01, 0x00, 0x00, 0x00
        /*0020*/ 	.byte	0x00, 0x00, 0x00, 0x00


//--------------------- .nv.info._Z10kSigmoid_diPKfPf --------------------------
	.section	.nv.info._Z10kSigmoid_diPKfPf,"",@"SHT_CUDA_INFO"
	.sectionflags	@""
	.align	4


	//----- nvinfo : EIATTR_CUDA_API_VERSION
	.align		4
        /*0000*/ 	.byte	0x04, 0x37
        /*0002*/ 	.short	(.L_15 - .L_14)
.L_14:
        /*0004*/ 	.word	0x00000082


	//----- nvinfo : EIATTR_KPARAM_INFO
	.align		4
.L_15:
        /*0008*/ 	.byte	0x04, 0x17
        /*000a*/ 	.short	(.L_17 - .L_16)
.L_16:
        /*000c*/ 	.word	0x00000000
        /*0010*/ 	.short	0x0002
        /*0012*/ 	.short	0x0010
        /*0014*/ 	.byte	0x00, 0xf5, 0x21, 0x00


	//----- nvinfo : EIATTR_KPARAM_INFO
	.align		4
.L_17:
        /*0018*/ 	.byte	0x04, 0x17
        /*001a*/ 	.short	(.L_19 - .L_18)
.L_18:
        /*001c*/ 	.word	0x00000000
        /*0020*/ 	.short	0x0001
        /*0022*/ 	.short	0x0008
        /*0024*/ 	.byte	0x00, 0xf5, 0x21, 0x00


	//----- nvinfo : EIATTR_KPARAM_INFO
	.align		4
.L_19:
        /*0028*/ 	.byte	0x04, 0x17
        /*002a*/ 	.short	(.L_21 - .L_20)
.L_20:
        /*002c*/ 	.word	0x00000000
        /*0030*/ 	.short	0x0000
        /*0032*/ 	.short	0x0000
        /*0034*/ 	.byte	0x00, 0xf0, 0x11, 0x00


	//----- nvinfo : EIATTR_SPARSE_MMA_MASK
	.align		4
.L_21:
        /*0038*/ 	.byte	0x03, 0x50
        /*003a*/ 	.short	0x0000


	//----- nvinfo : EIATTR_MAXREG_COUNT
	.align		4
        /*003c*/ 	.byte	0x03, 0x1b
        /*003e*/ 	.short	0x00ff


	//----- nvinfo : EIATTR_MERCURY_ISA_VERSION
	.align		4
        /*0040*/ 	.byte	0x03, 0x5f
        /*0042*/ 	.short	0x0101


	//----- nvinfo : EIATTR_VRC_CTA_INIT_COUNT
	.align		4
        /*0044*/ 	.byte	0x02, 0x4a
	.zero		1
	.zero		1


	//----- nvinfo : EIATTR_EXIT_INSTR_OFFSETS
	.align		4
        /*0048*/ 	.byte	0x04, 0x1c
        /*004a*/ 	.short	(.L_23 - .L_22)


	//   ....[0]....
.L_22:
        /*004c*/ 	.word	0x00000070


	//   ....[1]....
        /*0050*/ 	.word	0x00000160


	//----- nvinfo : EIATTR_CRS_STACK_SIZE
	.align		4
.L_23:
        /*0054*/ 	.byte	0x04, 0x1e
        /*0056*/ 	.short	(.L_25 - .L_24)
.L_24:
        /*0058*/ 	.word	0x00000000


	//----- nvinfo : EIATTR_CBANK_PARAM_SIZE
	.align		4
.L_25:
        /*005c*/ 	.byte	0x03, 0x19
        /*005e*/ 	.short	0x0018


	//----- nvinfo : EIATTR_PARAM_CBANK
	.align		4
        /*0060*/ 	.byte	0x04, 0x0a
        /*0062*/ 	.short	(.L_27 - .L_26)
	.align		4
.L_26:
        /*0064*/ 	.word	index@(.nv.constant0._Z10kSigmoid_diPKfPf)
        /*0068*/ 	.short	0x0380
        /*006a*/ 	.short	0x0018


	//----- nvinfo : EIATTR_SW_WAR
	.align		4
.L_27:
        /*006c*/ 	.byte	0x04, 0x36
        /*006e*/ 	.short	(.L_29 - .L_28)
.L_28:
        /*0070*/ 	.word	0x00000008
.L_29:


//--------------------- .nv.info._Z8kSigmoidiPKfPf --------------------------
	.section	.nv.info._Z8kSigmoidiPKfPf,"",@"SHT_CUDA_INFO"
	.sectionflags	@""
	.align	4


	//----- nvinfo : EIATTR_CUDA_API_VERSION
	.align		4
        /*0000*/ 	.byte	0x04, 0x37
        /*0002*/ 	.short	(.L_31 - .L_30)
.L_30:
        /*0004*/ 	.word	0x00000082


	//----- nvinfo : EIATTR_KPARAM_INFO
	.align		4
.L_31:
        /*0008*/ 	.byte	0x04, 0x17
        /*000a*/ 	.short	(.L_33 - .L_32)
.L_32:
        /*000c*/ 	.word	0x00000000
        /*0010*/ 	.short	0x0002
        /*0012*/ 	.short	0x0010
        /*0014*/ 	.byte	0x00, 0xf5, 0x21, 0x00


	//----- nvinfo : EIATTR_KPARAM_INFO
	.align		4
.L_33:
        /*0018*/ 	.byte	0x04, 0x17
        /*001a*/ 	.short	(.L_35 - .L_34)
.L_34:
        /*001c*/ 	.word	0x00000000
        /*0020*/ 	.short	0x0001
        /*0022*/ 	.short	0x0008
        /*0024*/ 	.byte	0x00, 0xf5, 0x21, 0x00


	//----- nvinfo : EIATTR_KPARAM_INFO
	.align		4
.L_35:
        /*0028*/ 	.byte	0x04, 0x17
        /*002a*/ 	.short	(.L_37 - .L_36)
.L_36:
        /*002c*/ 	.word	0x00000000
        /*0030*/ 	.short	0x0000
        /*0032*/ 	.short	0x0000
        /*0034*/ 	.byte	0x00, 0xf0, 0x11, 0x00


	//----- nvinfo : EIATTR_SPARSE_MMA_MASK
	.align		4
.L_37:
        /*0038*/ 	.byte	0x03, 0x50
        /*003a*/ 	.short	0x0000


	//----- nvinfo : EIATTR_MAXREG_COUNT
	.align		4
        /*003c*/ 	.byte	0x03, 0x1b
        /*003e*/ 	.short	0x00ff


	//----- nvinfo : EIATTR_MERCURY_ISA_VERSION
	.align		4
        /*0040*/ 	.byte	0x03, 0x5f
        /*0042*/ 	.short	0x0101


	//----- nvinfo : EIATTR_VRC_CTA_INIT_COUNT
	.align		4
        /*0044*/ 	.byte	0x02, 0x4a
	.zero		1
	.zero		1


	//----- nvinfo : EIATTR_EXIT_INSTR_OFFSETS
	.align		4
        /*0048*/ 	.byte	0x04, 0x1c
        /*004a*/ 	.short	(.L_39 - .L_38)


	//   ....[0]....
.L_38:
        /*004c*/ 	.word	0x00000070


	//   ....[1]....
        /*0050*/ 	.word	0x00000320


	//----- nvinfo : EIATTR_CRS_STACK_SIZE
	.align		4
.L_39:
        /*0054*/ 	.byte	0x04, 0x1e
        /*0056*/ 	.short	(.L_41 - .L_40)
.L_40:
        /*0058*/ 	.word	0x00000000


	//----- nvinfo : EIATTR_CBANK_PARAM_SIZE
	.align		4
.L_41:
        /*005c*/ 	.byte	0x03, 0x19
        /*005e*/ 	.short	0x0018


	//----- nvinfo : EIATTR_PARAM_CBANK
	.align		4
        /*0060*/ 	.byte	0x04, 0x0a
        /*0062*/ 	.short	(.L_43 - .L_42)
	.align		4
.L_42:
        /*0064*/ 	.word	index@(.nv.constant0._Z8kSigmoidiPKfPf)
        /*0068*/ 	.short	0x0380
        /*006a*/ 	.short	0x0018


	//----- nvinfo : EIATTR_SW_WAR
	.align		4
.L_43:
        /*006c*/ 	.byte	0x04, 0x36
        /*006e*/ 	.short	(.L_45 - .L_44)
.L_44:
        /*0070*/ 	.word	0x00000008
.L_45:


//--------------------- .nv.callgraph             --------------------------
	.section	.nv.callgraph,"",@"SHT_CUDA_CALLGRAPH"
	.align	4
	.sectionentsize	8
	.align		4
        /*0000*/ 	.word	0x00000000
	.align		4
        /*0004*/ 	.word	0xffffffff
	.align		4
        /*0008*/ 	.word	0x00000000
	.align		4
        /*000c*/ 	.word	0xfffffffe
	.align		4
        /*0010*/ 	.word	0x00000000
	.align		4
        /*0014*/ 	.word	0xfffffffd
	.align		4
        /*0018*/ 	.word	0x00000000
	.align		4
        /*001c*/ 	.word	0xfffffffc


//--------------------- .text._Z10kSigmoid_diPKfPf --------------------------
	.section	.text._Z10kSigmoid_diPKfPf,"ax",@progbits
	.align	128
        .global         _Z10kSigmoid_diPKfPf
        .type           _Z10kSigmoid_diPKfPf,@function
        .size           _Z10kSigmoid_diPKfPf,(.L_x_11 - _Z10kSigmoid_diPKfPf)
        .other          _Z10kSigmoid_diPKfPf,@"STO_CUDA_ENTRY STV_DEFAULT"
_Z10kSigmoid_diPKfPf:
.text._Z10kSigmoid_diPKfPf:
[----:B------:R-:W-:Y:S01]  /*0000*/  LDC R1, c[0x0][0x37c] ;  /* 0x0000df00ff017b82 */ /* 0x000fe20000000800 */
[----:B------:R-:W0:Y:S07]  /*0010*/  S2R R0, SR_TID.X ;  /* 0x0000000000007919 */ /* 0x000e2e0000002100 */
[----:B------:R-:W0:Y:S01]  /*0020*/  S2UR UR4, SR_CTAID.X ;  /* 0x00000000000479c3 */ /* 0x000e220000002500 */
[----:B------:R-:W1:Y:S07]  /*0030*/  LDCU UR5, c[0x0][0x380] ;  /* 0x00007000ff0577ac */ /* 0x000e6e0008000800 */
[----:B------:R-:W0:Y:S02]  /*0040*/  LDC R11, c[0x0][0x360] ;  /* 0x0000d800ff0b7b82 */ /* 0x000e240000000800 */
[----:B0-----:R-:W-:-:S05]  /*0050*/  IMAD R0, R11, UR4, R0 ;  /* 0x000000040b007c24 */ /* 0x001fca000f8e0200 */
[----:B-1----:R-:W-:-:S13]  /*0060*/  ISETP.GE.AND P0, PT, R0, UR5, PT ;  /* 0x0000000500007c0c */ /* 0x002fda000bf06270 */
[----:B------:R-:W-:Y:S05]  /*0070*/  @P0 EXIT ;  /* 0x000000000000094d */ /* 0x000fea0003800000 */
[----:B------:R-:W0:Y:S01]  /*0080*/  LDC.64 R6, c[0x0][0x388] ;  /* 0x0000e200ff067b82 */ /* 0x000e220000000a00 */
[----:B------:R-:W1:Y:S01]  /*0090*/  LDCU UR4, c[0x0][0x370] ;  /* 0x00006e00ff0477ac */ /* 0x000e620008000800 */
[----:B------:R-:W2:Y:S06]  /*00a0*/  LDCU.64 UR6, c[0x0][0x358] ;  /* 0x00006b00ff0677ac */ /* 0x000eac0008000a00 */
[----:B------:R-:W3:Y:S01]  /*00b0*/  LDC.64 R8, c[0x0][0x390] ;  /* 0x0000e400ff087b82 */ /* 0x000ee20000000a00 */
[----:B-1----:R-:W-:-:S07]  /*00c0*/  IMAD R11, R11, UR4, RZ ;  /* 0x000000040b0b7c24 */ /* 0x002fce000f8e02ff */
.L_x_0:
[----:B0-----:R-:W-:-:S06]  /*00d0*/  IMAD.WIDE R2, R0, 0x4, R6 ;  /* 0x0000000400027825 */ /* 0x001fcc00078e0206 */
[----:B--2---:R-:W2:Y:S01]  /*00e0*/  LDG.E R2, desc[UR6][R2.64] ;  /* 0x0000000602027981 */ /* 0x004ea2000c1e1900 */
[----:B-1-3--:R-:W-:Y:S01]  /*00f0*/  IMAD.WIDE R4, R0, 0x4, R8 ;  /* 0x0000000400047825 */ /* 0x00afe200078e0208 */
[----:B------:R-:W-:-:S04]  /*0100*/  IADD3 R0, PT, PT, R11, R0, RZ ;  /* 0x000000000b007210 */ /* 0x000fc80007ffe0ff */
[----:B------:R-:W-:Y:S01]  /*0110*/  ISETP.GE.AND P0, PT, R0, UR5, PT ;  /* 0x0000000500007c0c */ /* 0x000fe2000bf06270 */
[----:B--2---:R-:W-:-:S04]  /*0120*/  FADD R13, -R2, 1 ;  /* 0x3f800000020d7421 */ /* 0x004fc80000000100 */
[----:B------:R-:W-:-:S05]  /*0130*/  FMUL R13, R2, R13 ;  /* 0x0000000d020d7220 */ /* 0x000fca0000400000 */
[----:B------:R1:W-:Y:S03]  /*0140*/  STG.E desc[UR6][R4.64], R13 ;  /* 0x0000000d04007986 */ /* 0x0003e6000c101906 */
[----:B------:R-:W-:Y:S05]  /*0150*/  @!P0 BRA `(.L_x_0) ;  /* 0xfffffffc00dc8947 */ /* 0x000fea000383ffff */
[----:B------:R-:W-:Y:S05]  /*0160*/  EXIT ;  /* 0x000000000000794d */ /* 0x000fea0003800000 */
.L_x_1:
[----:B------:R-:W-:-:S00]  /*0170*/  BRA `(.L_x_1) ;  /* 0xfffffffc00fc7947 */ /* 0x000fc0000383ffff */
[----:B------:R-:W-:-:S00]  /*0180*/  NOP ;  /* 0x0000000000007918 */ /* 0x000fc00000000000 */
[----:B------:R-:W-:-:S00]  /*0190*/  NOP ;  /* 0x0000000000007918 */ /* 0x000fc00000000000 */
[----:B------:R-:W-:-:S00]  /*01a0*/  NOP ;  /* 0x0000000000007918 */ /* 0x000fc00000000000 */
[----:B------:R-:W-:-:S00]  /*01b0*/  NOP ;  /* 0x0000000000007918 */ /* 0x000fc00000000000 */
[----:B------:R-:W-:-:S00]  /*01c0*/  NOP ;  /* 0x0000000000007918 */ /* 0x000fc00000000000 */
[----:B------:R-:W-:-:S00]  /*01d0*/  NOP ;  /* 0x0000000000007918 */ /* 0x000fc00000000000 */
[----:B------:R-:W-:-:S00]  /*01e0*/  NOP ;  /* 0x0000000000007918 */ /* 0x000fc00000000000 */
[----:B------:R-:W-:-:S00]  /*01f0*/  NOP ;  /* 0x0000000000007918 */ /* 0x000fc00000000000 */
.L_x_11:


//--------------------- .text._Z8kSigmoidiPKfPf   --------------------------
	.section	.text._Z8kSigmoidiPKfPf,"ax",@progbits
	.align	128
        .global         _Z8kSigmoidiPKfPf
        .type           _Z8kSigmoidiPKfPf,@function
        .size           _Z8kSigmoidiPKfPf,(.L_x_10 - _Z8kSigmoidiPKfPf)
        .other          _Z8kSigmoidiPKfPf,@"STO_CUDA_ENTRY STV_DEFAULT"
_Z8kSigmoidiPKfPf:
.text._Z8kSigmoidiPKfPf:
        /* <DEDUP_REMOVED lines=12> */
[----:B------:R-:W4:Y:S01]  /*00c0*/  LDCU UR5, c[0x0][0x380] ;  /* 0x00007000ff0577ac */ /* 0x000f220008000800 */
[----:B-1----:R-:W-:-:S07]  /*00d0*/  IMAD R0, R0, UR4, RZ ;  /* 0x0000000400007c24 */ /* 0x002fce000f8e02ff */
.L_x_4:
[----:B01----:R-:W-:-:S06]  /*00e0*/  IMAD.WIDE R8, R7, 0x4, R2 ;  /* 0x0000000407087825 */ /* 0x003fcc00078e0202 */
[----:B--2---:R-:W2:Y:S01]  /*00f0*/  LDG.E R8, desc[UR6][R8.64] ;  /* 0x0000000608087981 */ /* 0x004ea2000c1e1900 */
[----:B------:R-:W-:Y:S01]  /*0100*/  HFMA2 R11, -RZ, RZ, 0.96630859375, -0.0022525787353515625 ;  /* 0x3bbb989dff0b7431 */ /* 0x000fe200000001ff */
[----:B------:R-:W-:Y:S01]  /*0110*/  MOV R13, 0x437c0000 ;  /* 0x437c0000000d7802 */ /* 0x000fe20000000f00 */
[----:B------:R-:W-:Y:S03]  /*0120*/  BSSY.RECONVERGENT B0, `(.L_x_2) ;  /* 0x000001b000007945 */ /* 0x000fe60003800200 */
[----:B--2---:R-:W-:-:S04]  /*0130*/  FFMA.SAT R6, R8, -R11, 0.5 ;  /* 0x3f00000008067423 */ /* 0x004fc8000000280b */
[----:B------:R-:W-:-:S04]  /*0140*/  FFMA.RM R6, R6, R13, 12582913 ;  /* 0x4b40000106067423 */ /* 0x000fc8000000400d */
[C---:B------:R-:W-:Y:S01]  /*0150*/  FADD R11, R6.reuse, -12583039 ;  /* 0xcb40007f060b7421 */ /* 0x040fe20000000000 */
[----:B------:R-:W-:-:S03]  /*0160*/  IMAD.SHL.U32 R6, R6, 0x800000, RZ ;  /* 0x0080000006067824 */ /* 0x000fc600078e00ff */
[----:B------:R-:W-:-:S04]  /*0170*/  FFMA R11, R8, -1.4426950216293334961, -R11 ;  /* 0xbfb8aa3b080b7823 */ /* 0x000fc8000000080b */
[----:B------:R-:W-:-:S04]  /*0180*/  FFMA R14, R8, -1.925963033500011079e-08, R11 ;  /* 0xb2a57060080e7823 */ /* 0x000fc8000000000b */
[----:B------:R-:W0:Y:S02]  /*0190*/  MUFU.EX2 R11, R14 ;  /* 0x0000000e000b7308 */ /* 0x000e240000000800 */
[----:B0-----:R-:W-:-:S06]  /*01a0*/  FMUL R6, R6, R11 ;  /* 0x0000000b06067220 */ /* 0x001fcc0000400000 */
[----:B------:R-:W0:Y:S02]  /*01b0*/  F2F.F64.F32 R10, R6 ;  /* 0x00000006000a7310 */ /* 0x000e240000201800 */
[----:B0-----:R-:W-:-:S06]  /*01c0*/  DADD R10, R10, 1 ;  /* 0x3ff000000a0a7429 */ /* 0x001fcc0000000000 */
[----:B------:R-:W0:Y:S04]  /*01d0*/  MUFU.RCP64H R9, R11 ;  /* 0x0000000b00097308 */ /* 0x000e280000001800 */
[----:B------:R-:W-:-:S04]  /*01e0*/  IADD3 R8, PT, PT, R11, 0x300402, RZ ;  /* 0x003004020b087810 */ /* 0x000fc80007ffe0ff */
[----:B------:R-:W-:Y:S02]  /*01f0*/  FSETP.GEU.AND P1, PT, |R8|, 5.8789094863358348022e-39, PT ;  /* 0x004004020800780b */ /* 0x000fe40003f2e200 */
[----:B0-----:R-:W-:-:S08]  /*0200*/  DFMA R12, -R10, R8, 1 ;  /* 0x3ff000000a0c742b */ /* 0x001fd00000000108 */
[----:B------:R-:W-:-:S08]  /*0210*/  DFMA R12, R12, R12, R12 ;  /* 0x0000000c0c0c722b */ /* 0x000fd0000000000c */
[----:B------:R-:W-:Y:S01]  /*0220*/  DFMA R12, R8, R12, R8 ;  /* 0x0000000c080c722b */ /* 0x000fe20000000008 */
[----:B------:R-:W-:Y:S01]  /*0230*/  IMAD.MOV.U32 R9, RZ, RZ, R7 ;  /* 0x000000ffff097224 */ /* 0x000fe200078e0007 */
[----:B------:R-:W-:-:S04]  /*0240*/  IADD3 R7, PT, PT, R0, R7, RZ ;  /* 0x0000000700077210 */ /* 0x000fc80007ffe0ff */
[----:B----4-:R-:W-:Y:S02]  /*0250*/  ISETP.GE.AND P0, PT, R7, UR5, PT ;  /* 0x0000000507007c0c */ /* 0x010fe4000bf06270 */
[----:B------:R-:W-:-:S08]  /*0260*/  DFMA R14, -R10, R12, 1 ;  /* 0x3ff000000a0e742b */ /* 0x000fd0000000010c */
[----:B------:R-:W-:Y:S01]  /*0270*/  DFMA R12, R12, R14, R12 ;  /* 0x0000000e0c0c722b */ /* 0x000fe2000000000c */
[----:B------:R-:W-:Y:S10]  /*0280*/  @P1 BRA `(.L_x_3) ;  /* 0x0000000000101947 */ /* 0x000ff40003800000 */
[----:B------:R-:W-:-:S05]  /*0290*/  LOP3.LUT R6, R11, 0x7fffffff, RZ, 0xc0, !PT ;  /* 0x7fffffff0b067812 */ /* 0x000fca00078ec0ff */
[----:B------:R-:W-:Y:S01]  /*02a0*/  VIADD R14, R6, 0xfff00000 ;  /* 0xfff00000060e7836 */ /* 0x000fe20000000000 */
[----:B------:R-:W-:-:S07]  /*02b0*/  MOV R6, 0x2d0 ;  /* 0x000002d000067802 */ /* 0x000fce0000000f00 */
[----:B---3--:R-:W-:Y:S05]  /*02c0*/  CALL.REL.NOINC `($__internal_0_$__cuda_sm20_dblrcp_rn_slowpath_v3) ;  /* 0x0000000000187944 */ /* 0x008fea0003c00000 */
.L_x_3:
[----:B------:R-:W-:Y:S05]  /*02d0*/  BSYNC.RECONVERGENT B0 ;  /* 0x0000000000007941 */ /* 0x000fea0003800200 */
.L_x_2:
[----:B------:R-:W0:Y:S01]  /*02e0*/  F2F.F32.F64 R13, R12 ;  /* 0x0000000c000d7310 */ /* 0x000e220000301000 */
[----:B---3--:R-:W-:-:S05]  /*02f0*/  IMAD.WIDE R8, R9, 0x4, R4 ;  /* 0x0000000409087825 */ /* 0x008fca00078e0204 */
[----:B0-----:R1:W-:Y:S01]  /*0300*/  STG.E desc[UR6][R8.64], R13 ;  /* 0x0000000d08007986 */ /* 0x0013e2000c101906 */
[----:B------:R-:W-:Y:S05]  /*0310*/  @!P0 BRA `(.L_x_4) ;  /* 0xfffffffc00708947 */ /* 0x000fea000383ffff */
[----:B------:R-:W-:Y:S05]  /*0320*/  EXIT ;  /* 0x000000000000794d */ /* 0x000fea0003800000 */
        .weak           $__internal_0_$__cuda_sm20_dblrcp_rn_slowpath_v3
        .type           $__internal_0_$__cuda_sm20_dblrcp_rn_slowpath_v3,@function
        .size           $__internal_0_$__cuda_sm20_dblrcp_rn_slowpath_v3,(.L_x_10 - $__internal_0_$__cuda_sm20_dblrcp_rn_slowpath_v3)
$__internal_0_$__cuda_sm20_dblrcp_rn_slowpath_v3:
[----:B------:R-:W-:Y:S01]  /*0330*/  DSETP.GTU.AND P1, PT, |R10|, +INF , PT ;  /* 0x7ff000000a00742a */ /* 0x000fe20003f2c200 */
[----:B------:R-:W-:-:S13]  /*0340*/  BSSY.RECONVERGENT B1, `(.L_x_5) ;  /* 0x0000023000017945 */ /* 0x000fda0003800200 */
[----:B------:R-:W-:Y:S05]  /*0350*/  @P1 BRA `(.L_x_6) ;  /* 0x00000000007c1947 */ /* 0x000fea0003800000 */
[----:B------:R-:W-:-:S04]  /*0360*/  LOP3.LUT R8, R11, 0x7fffffff, RZ, 0xc0, !PT ;  /* 0x7fffffff0b087812 */ /* 0x000fc800078ec0ff */
[----:B------:R-:W-:-:S04]  /*0370*/  IADD3 R12, PT, PT, R8, -0x1, RZ ;  /* 0xffffffff080c7810 */ /* 0x000fc80007ffe0ff */
[----:B------:R-:W-:-:S13]  /*0380*/  ISETP.GE.U32.AND P1, PT, R12, 0x7fefffff, PT ;  /* 0x7fefffff0c00780c */ /* 0x000fda0003f26070 */
[----:B------:R-:W-:Y:S01]  /*0390*/  @P1 LOP3.LUT R13, R11, 0x7ff00000, RZ, 0x3c, !PT ;  /* 0x7ff000000b0d1812 */ /* 0x000fe200078e3cff */
[----:B------:R-:W-:Y:S01]  /*03a0*/  @P1 IMAD.MOV.U32 R12, RZ, RZ, RZ ;  /* 0x000000ffff0c1224 */ /* 0x000fe200078e00ff */
[----:B------:R-:W-:Y:S06]  /*03b0*/  @P1 BRA `(.L_x_7) ;  /* 0x00000000006c1947 */ /* 0x000fec0003800000 */
[----:B------:R-:W-:-:S13]  /*03c0*/  ISETP.GE.U32.AND P1, PT, R8, 0x1000001, PT ;  /* 0x010000010800780c */ /* 0x000fda0003f26070 */
[----:B------:R-:W-:Y:S05]  /*03d0*/  @!P1 BRA `(.L_x_8) ;  /* 0x0000000000349947 */ /* 0x000fea0003800000 */
[----:B------:R-:W-:Y:S01]  /*03e0*/  IADD3 R13, PT, PT, R11, -0x3fe00000, RZ ;  /* 0xc02000000b0d7810 */ /* 0x000fe20007ffe0ff */
[----:B------:R-:W-:-:S03]  /*03f0*/  IMAD.MOV.U32 R12, RZ, RZ, R10 ;  /* 0x000000ffff0c7224 */ /* 0x000fc600078e000a */
[----:B------:R-:W0:Y:S03]  /*0400*/  MUFU.RCP64H R15, R13 ;  /* 0x0000000d000f7308 */ /* 0x000e260000001800 */
[----:B0-----:R-:W-:-:S08]  /*0410*/  DFMA R16, -R12, R14, 1 ;  /* 0x3ff000000c10742b */ /* 0x001fd0000000010e */
[----:B------:R-:W-:-:S08]  /*0420*/  DFMA R16, R16, R16, R16 ;  /* 0x000000101010722b */ /* 0x000fd00000000010 */
[----:B------:R-:W-:-:S08]  /*0430*/  DFMA R16, R14, R16, R14 ;  /* 0x000000100e10722b */ /* 0x000fd0000000000e */
[----:B------:R-:W-:-:S08]  /*0440*/  DFMA R14, -R12, R16, 1 ;  /* 0x3ff000000c0e742b */ /* 0x000fd00000000110 */
[----:B------:R-:W-:-:S08]  /*0450*/  DFMA R14, R16, R14, R16 ;  /* 0x0000000e100e722b */ /* 0x000fd00000000010 */
[----:B------:R-:W-:-:S08]  /*0460*/  DMUL R14, R14, 2.2250738585072013831e-308 ;  /* 0x001000000e0e7828 */ /* 0x000fd00000000000 */
[----:B------:R-:W-:-:S08]  /*0470*/  DFMA R10, -R10, R14, 1 ;  /* 0x3ff000000a0a742b */ /* 0x000fd0000000010e */
[----:B------:R-:W-:-:S08]  /*0480*/  DFMA R10, R10, R10, R10 ;  /* 0x0000000a0a0a722b */ /* 0x000fd0000000000a */
[----:B------:R-:W-:Y:S01]  /*0490*/  DFMA R12, R14, R10, R14 ;  /* 0x0000000a0e0c722b */ /* 0x000fe2000000000e */
[----:B------:R-:W-:Y:S10]  /*04a0*/  BRA `(.L_x_7) ;  /* 0x0000000000307947 */ /* 0x000ff40003800000 */
.L_x_8:
[----:B------:R-:W-:Y:S01]  /*04b0*/  DMUL R10, R10, 8.11296384146066816958e+31 ;  /* 0x469000000a0a7828 */ /* 0x000fe20000000000 */
[----:B------:R-:W-:-:S05]  /*04c0*/  MOV R12, R14 ;  /* 0x0000000e000c7202 */ /* 0x000fca0000000f00 */
[----:B------:R-:W0:Y:S02]  /*04d0*/  MUFU.RCP64H R13, R11 ;  /* 0x0000000b000d7308 */ /* 0x000e240000001800 */
[----:B0-----:R-:W-:-:S08]  /*04e0*/  DFMA R14, -R10, R12, 1 ;  /* 0x3ff000000a0e742b */ /* 0x001fd0000000010c */
[----:B------:R-:W-:-:S08]  /*04f0*/  DFMA R14, R14, R14, R14 ;  /* 0x0000000e0e0e722b */ /* 0x000fd0000000000e */
[----:B------:R-:W-:-:S08]  /*0500*/  DFMA R14, R12, R14, R12 ;  /* 0x0000000e0c0e722b */ /* 0x000fd0000000000c */
[----:B------:R-:W-:-:S08]  /*0510*/  DFMA R12, -R10, R14, 1 ;  /* 0x3ff000000a0c742b */ /* 0x000fd0000000010e */
[----:B------:R-:W-:-:S08]  /*0520*/  DFMA R12, R14, R12, R14 ;  /* 0x0000000c0e0c722b */ /* 0x000fd0000000000e */
[----:B------:R-:W-:Y:S01]  /*0530*/  DMUL R12, R12, 8.11296384146066816958e+31 ;  /* 0x469000000c0c7828 */ /* 0x000fe20000000000 */
[----:B------:R-:W-:Y:S10]  /*0540*/  BRA `(.L_x_7) ;  /* 0x0000000000087947 */ /* 0x000ff40003800000 */
.L_x_6:
[----:B------:R-:W-:Y:S01]  /*0550*/  LOP3.LUT R13, R11, 0x80000, RZ, 0xfc, !PT ;  /* 0x000800000b0d7812 */ /* 0x000fe200078efcff */
[----:B------:R-:W-:-:S07]  /*0560*/  IMAD.MOV.U32 R12, RZ, RZ, R10 ;  /* 0x000000ffff0c7224 */ /* 0x000fce00078e000a */
.L_x_7:
[----:B------:R-:W-:Y:S05]  /*0570*/  BSYNC.RECONVERGENT B1 ;  /* 0x0000000000017941 */ /* 0x000fea0003800200 */
.L_x_5:
[----:B------:R-:W-:Y:S01]  /*0580*/  MOV R10, R6 ;  /* 0x00000006000a7202 */ /* 0x000fe20000000f00 */
[----:B------:R-:W-:-:S04]  /*0590*/  IMAD.MOV.U32 R11, RZ, RZ, 0x0 ;  /* 0x00000000ff0b7424 */ /* 0x000fc800078e00ff */
[----:B------:R-:W-:Y:S05]  /*05a0*/  RET.REL.NODEC R10 `(_Z8kSigmoidiPKfPf) ;  /* 0xfffffff80a947950 */ /* 0x000fea0003c3ffff */
.L_x_9:
        /* <DEDUP_REMOVED lines=13> */
.L_x_10:


//--------------------- .nv.shared.reserved.0     --------------------------
	.section	.nv.shared.reserved.0,"aw",@nobits
	.weak		__nv_reservedSMEM_offset_0_alias
	.size		__nv_reservedSMEM_offset_0_alias, 0, 64
	.other		__nv_reservedSMEM_offset_0_alias,@"STO_CUDA_RESERVED_SHARED STV_DEFAULT"
__nv_reservedSMEM_offset_0_alias:
	.zero		0
	.zero		64


//--------------------- .nv.constant0._Z10kSigmoid_diPKfPf --------------------------
	.section	.nv.constant0._Z10kSigmoid_diPKfPf,"a",@progbits
	.sectionflags	@""
	.align	4
.nv.constant0._Z10kSigmoid_diPKfPf:
	.zero		920


//--------------------- .nv.constant0._Z8kSigmoidiPKfPf --------------------------
	.section	.nv.constant0._Z8kSigmoidiPKfPf,"a",@progbits
	.sectionflags	@""
	.align	4
.nv.constant0._Z8kSigmoidiPKfPf:
	.zero		920


//--------------------- SYMBOLS --------------------------

	.type		.nv.reservedSmem.offset0,@object
	.size		.nv.reservedSmem.offset0,0x4
